//
// Generated by NVIDIA NVVM Compiler
//
// Compiler Build ID: CL-36424714
// Cuda compilation tools, release 13.0, V13.0.88
// Based on NVVM 20.0.0
//

.version 9.0
.target sm_100
.address_size 64

	// .globl	_Z16countOccurrencesPcS_Piii

.visible .entry _Z16countOccurrencesPcS_Piii(
	.param .u64 .ptr .align 1 _Z16countOccurrencesPcS_Piii_param_0,
	.param .u64 .ptr .align 1 _Z16countOccurrencesPcS_Piii_param_1,
	.param .u64 .ptr .align 1 _Z16countOccurrencesPcS_Piii_param_2,
	.param .u32 _Z16countOccurrencesPcS_Piii_param_3,
	.param .u32 _Z16countOccurrencesPcS_Piii_param_4
)
{
	.reg .pred 	%p<7>;
	.reg .b16 	%rs<3>;
	.reg .b32 	%r<16>;
	.reg .b64 	%rd<11>;

	ld.param.u64 	%rd3, [_Z16countOccurrencesPcS_Piii_param_0];
	ld.param.u64 	%rd4, [_Z16countOccurrencesPcS_Piii_param_1];
	ld.param.u64 	%rd5, [_Z16countOccurrencesPcS_Piii_param_2];
	ld.param.u32 	%r5, [_Z16countOccurrencesPcS_Piii_param_3];
	ld.param.u32 	%r4, [_Z16countOccurrencesPcS_Piii_param_4];
	mov.u32 	%r7, %ctaid.x;
	mov.u32 	%r8, %ntid.x;
	mov.u32 	%r9, %tid.x;
	mad.lo.s32 	%r1, %r7, %r8, %r9;
	setp.ge.s32 	%p1, %r1, %r5;
	add.s32 	%r10, %r4, %r1;
	setp.gt.s32 	%p2, %r10, %r5;
	or.pred  	%p3, %p1, %p2;
	@%p3 bra 	$L__BB0_6;
	setp.lt.s32 	%p4, %r4, 1;
	@%p4 bra 	$L__BB0_5;
	cvta.to.global.u64 	%rd1, %rd3;
	cvta.to.global.u64 	%rd2, %rd4;
	mov.b32 	%r15, 0;
	bra.uni 	$L__BB0_4;
$L__BB0_3:
	add.s32 	%r15, %r15, 1;
	setp.eq.s32 	%p6, %r15, %r4;
	@%p6 bra 	$L__BB0_5;
$L__BB0_4:
	add.s32 	%r13, %r15, %r1;
	cvt.s64.s32 	%rd6, %r13;
	add.s64 	%rd7, %rd1, %rd6;
	ld.global.u8 	%rs1, [%rd7];
	cvt.u64.u32 	%rd8, %r15;
	add.s64 	%rd9, %rd2, %rd8;
	ld.global.u8 	%rs2, [%rd9];
	setp.eq.s16 	%p5, %rs1, %rs2;
	@%p5 bra 	$L__BB0_3;
	bra.uni 	$L__BB0_6;
$L__BB0_5:
	cvta.to.global.u64 	%rd10, %rd5;
	atom.global.add.u32 	%r14, [%rd10], 1;
$L__BB0_6:
	ret;

}


// ===== COMPILED SASS (sm_100) =====

	.target	sm_100

	.elftype	@"ET_EXEC"


//--------------------- .note.nv.tkinfo           --------------------------
	.section	.note.nv.tkinfo,"",@"SHT_NOTE"
	.sectionflags	@"SHF_NOTE_NV_TKINFO"
	.tkinfo
        /*0018*/ 	.word	0x00000002
        /*0030*/ 	.string	""
        /*0030*/ 	.string	"ptxas"
        /*0030*/ 	.string	"Cuda compilation tools, release 13.0, V13.0.88"
        /*0030*/ 	.string	"Build cuda_13.0.r13.0/compiler.36424714_0"
        /*0030*/ 	.string	"-arch sm_100 -m 64 "



//--------------------- .note.nv.cuinfo           --------------------------
	.section	.note.nv.cuinfo,"",@"SHT_NOTE"
	.sectionflags	@"SHF_NOTE_NV_CUINFO"
        /*0018*/ 	.short	0x0002
        /*001a*/ 	.short	0x0064
        /*001c*/ 	.short	0x0082
	.zero		2


//--------------------- .nv.info                  --------------------------
	.section	.nv.info,"",@"SHT_CUDA_INFO"
	.align	4


	//----- nvinfo : EIATTR_REGCOUNT
	.align		4
        /*0000*/ 	.byte	0x04, 0x2f
        /*0002*/ 	.short	(.L_1 - .L_0)
	.align		4
.L_0:
        /*0004*/ 	.word	index@(_Z16countOccurrencesPcS_Piii)
        /*0008*/ 	.word	0x00000008


	//----- nvinfo : EIATTR_FRAME_SIZE
	.align		4
.L_1:
        /*000c*/ 	.byte	0x04, 0x11
        /*000e*/ 	.short	(.L_3 - .L_2)
	.align		4
.L_2:
        /*0010*/ 	.word	index@(_Z16countOccurrencesPcS_Piii)
        /*0014*/ 	.word	0x00000000


	//----- nvinfo : EIATTR_MIN_STACK_SIZE
	.align		4
.L_3:
        /*0018*/ 	.byte	0x04, 0x12
        /*001a*/ 	.short	(.L_5 - .L_4)
	.align		4
.L_4:
        /*001c*/ 	.word	index@(_Z16countOccurrencesPcS_Piii)
        /*0020*/ 	.word	0x00000000
.L_5:


//--------------------- .nv.compat                --------------------------
	.section	.nv.compat,"",@"SHT_CUDA_COMPAT_INFO"
	.align	4
        /*0000*/ 	.byte	0x02, 0x09, 0x00, 0x00, 0x02, 0x02, 0x01, 0x00, 0x02, 0x05, 0x05, 0x00, 0x03, 0x07, 0x01, 0x01
        /*0010*/ 	.byte	0x02, 0x03, 0x00, 0x00, 0x02, 0x06, 0x01, 0x00, 0x04, 0x0b, 0x08, 0x00, 0x09, 0x00, 0x00, 0x00
        /*0020*/ 	.byte	0x00, 0x00, 0x00, 0x00


//--------------------- .nv.info._Z16countOccurrencesPcS_Piii --------------------------
	.section	.nv.info._Z16countOccurrencesPcS_Piii,"",@"SHT_CUDA_INFO"
	.sectionflags	@""
	.align	4


	//----- nvinfo : EIATTR_CUDA_API_VERSION
	.align		4
        /*0000*/ 	.byte	0x04, 0x37
        /*0002*/ 	.short	(.L_7 - .L_6)
.L_6:
        /*0004*/ 	.word	0x00000082


	//----- nvinfo : EIATTR_KPARAM_INFO
	.align		4
.L_7:
        /*0008*/ 	.byte	0x04, 0x17
        /*000a*/ 	.short	(.L_9 - .L_8)
.L_8:
        /*000c*/ 	.word	0x00000000
        /*0010*/ 	.short	0x0004
        /*0012*/ 	.short	0x001c
        /*0014*/ 	.byte	0x00, 0xf0, 0x11, 0x00


	//----- nvinfo : EIATTR_KPARAM_INFO
	.align		4
.L_9:
        /*0018*/ 	.byte	0x04, 0x17
        /*001a*/ 	.short	(.L_11 - .L_10)
.L_10:
        /*001c*/ 	.word	0x00000000
        /*0020*/ 	.short	0x0003
        /*0022*/ 	.short	0x0018
        /*0024*/ 	.byte	0x00, 0xf0, 0x11, 0x00


	//----- nvinfo : EIATTR_KPARAM_INFO
	.align		4
.L_11:
        /*0028*/ 	.byte	0x04, 0x17
        /*002a*/ 	.short	(.L_13 - .L_12)
.L_12:
        /*002c*/ 	.word	0x00000000
        /*0030*/ 	.short	0x0002
        /*0032*/ 	.short	0x0010
        /*0034*/ 	.byte	0x00, 0xf5, 0x21, 0x00


	//----- nvinfo : EIATTR_KPARAM_INFO
	.align		4
.L_13:
        /*0038*/ 	.byte	0x04, 0x17
        /*003a*/ 	.short	(.L_15 - .L_14)
.L_14:
        /*003c*/ 	.word	0x00000000
        /*0040*/ 	.short	0x0001
        /*0042*/ 	.short	0x0008
        /*0044*/ 	.byte	0x00, 0xf5, 0x21, 0x00


	//----- nvinfo : EIATTR_KPARAM_INFO
	.align		4
.L_15:
        /*0048*/ 	.byte	0x04, 0x17
        /*004a*/ 	.short	(.L_17 - .L_16)
.L_16:
        /*004c*/ 	.word	0x00000000
        /*0050*/ 	.short	0x0000
        /*0052*/ 	.short	0x0000
        /*0054*/ 	.byte	0x00, 0xf5, 0x21, 0x00


	//----- nvinfo : EIATTR_SPARSE_MMA_MASK
	.align		4
.L_17:
        /*0058*/ 	.byte	0x03, 0x50
        /*005a*/ 	.short	0x0000


	//----- nvinfo : EIATTR_MAXREG_COUNT
	.align		4
        /*005c*/ 	.byte	0x03, 0x1b
        /*005e*/ 	.short	0x00ff


	//----- nvinfo : EIATTR_MERCURY_ISA_VERSION
	.align		4
        /*0060*/ 	.byte	0x03, 0x5f
        /*0062*/ 	.short	0x0101


	//----- nvinfo : EIATTR_INT_WARP_WIDE_INSTR_OFFSETS
	.align		4
        /*0064*/ 	.byte	0x04, 0x31
        /*0066*/ 	.short	(.L_19 - .L_18)


	//   ....[0]....
.L_18:
        /*0068*/ 	.word	0x00000200


	//----- nvinfo : EIATTR_VRC_CTA_INIT_COUNT
	.align		4
.L_19:
        /*006c*/ 	.byte	0x02, 0x4a
	.zero		1
	.zero		1


	//----- nvinfo : EIATTR_EXIT_INSTR_OFFSETS
	.align		4
        /*0070*/ 	.byte	0x04, 0x1c
        /*0072*/ 	.short	(.L_21 - .L_20)


	//   ....[0]....
.L_20:
        /*0074*/ 	.word	0x00000090


	//   ....[1]....
        /*0078*/ 	.word	0x000001c0


	//   ....[2]....
        /*007c*/ 	.word	0x00000250


	//----- nvinfo : EIATTR_CBANK_PARAM_SIZE
	.align		4
.L_21:
        /*0080*/ 	.byte	0x03, 0x19
        /*0082*/ 	.short	0x0020


	//----- nvinfo : EIATTR_PARAM_CBANK
	.align		4
        /*0084*/ 	.byte	0x04, 0x0a
        /*0086*/ 	.short	(.L_23 - .L_22)
	.align		4
.L_22:
        /*0088*/ 	.word	index@(.nv.constant0._Z16countOccurrencesPcS_Piii)
        /*008c*/ 	.short	0x0380
        /*008e*/ 	.short	0x0020


	//----- nvinfo : EIATTR_SW_WAR
	.align		4
.L_23:
        /*0090*/ 	.byte	0x04, 0x36
        /*0092*/ 	.short	(.L_25 - .L_24)
.L_24:
        /*0094*/ 	.word	0x00000008
.L_25:


//--------------------- .nv.callgraph             --------------------------
	.section	.nv.callgraph,"",@"SHT_CUDA_CALLGRAPH"
	.align	4
	.sectionentsize	8
	.align		4
        /*0000*/ 	.word	0x00000000
	.align		4
        /*0004*/ 	.word	0xffffffff
	.align		4
        /*0008*/ 	.word	0x00000000
	.align		4
        /*000c*/ 	.word	0xfffffffe
	.align		4
        /*0010*/ 	.word	0x00000000
	.align		4
        /*0014*/ 	.word	0xfffffffd
	.align		4
        /*0018*/ 	.word	0x00000000
	.align		4
        /*001c*/ 	.word	0xfffffffc


//--------------------- .text._Z16countOccurrencesPcS_Piii --------------------------
	.section	.text._Z16countOccurrencesPcS_Piii,"ax",@progbits
	.align	128
        .global         _Z16countOccurrencesPcS_Piii
        .type           _Z16countOccurrencesPcS_Piii,@function
        .size           _Z16countOccurrencesPcS_Piii,(.L_x_3 - _Z16countOccurrencesPcS_Piii)
        .other          _Z16countOccurrencesPcS_Piii,@"STO_CUDA_ENTRY STV_DEFAULT"
_Z16countOccurrencesPcS_Piii:
.text._Z16countOccurrencesPcS_Piii:
[----:B------:R-:W-:Y:S01]  /*0000*/  LDC R1, c[0x0][0x37c] ;  /* 0x0000df00ff017b82 */ /* 0x000fe20000000800 */
[----:B------:R-:W0:Y:S07]  /*0010*/  S2R R3, SR_TID.X ;  /* 0x0000000000037919 */ /* 0x000e2e0000002100 */
[----:B------:R-:W0:Y:S01]  /*0020*/  S2UR UR4, SR_CTAID.X ;  /* 0x00000000000479c3 */ /* 0x000e220000002500 */
[----:B------:R-:W1:Y:S07]  /*0030*/  LDCU.64 UR8, c[0x0][0x398] ;  /* 0x00007300ff0877ac */ /* 0x000e6e0008000a00 */
[----:B------:R-:W0:Y:S02]  /*0040*/  LDC R0, c[0x0][0x360] ;  /* 0x0000d800ff007b82 */ /* 0x000e240000000800 */
[----:B0-----:R-:W-:-:S04]  /*0050*/  IMAD R0, R0, UR4, R3 ;  /* 0x0000000400007c24 */ /* 0x001fc8000f8e0203 */
[----:B-1----:R-:W-:-:S05]  /*0060*/  VIADD R2, R0, UR9 ;  /* 0x0000000900027c36 */ /* 0x002fca0008000000 */
[----:B------:R-:W-:-:S04]  /*0070*/  ISETP.GT.AND P0, PT, R2, UR8, PT ;  /* 0x0000000802007c0c */ /* 0x000fc8000bf04270 */
[----:B------:R-:W-:-:S13]  /*0080*/  ISETP.GE.OR P0, PT, R0, UR8, P0 ;  /* 0x0000000800007c0c */ /* 0x000fda0008706670 */
[----:B------:R-:W-:Y:S05]  /*0090*/  @P0 EXIT ;  /* 0x000000000000094d */ /* 0x000fea0003800000 */
[----:B------:R-:W-:Y:S01]  /*00a0*/  UISETP.GE.AND UP0, UPT, UR9, 0x1, UPT ;  /* 0x000000010900788c */ /* 0x000fe2000bf06270 */
[----:B------:R-:W0:Y:S08]  /*00b0*/  LDCU.64 UR6, c[0x0][0x358] ;  /* 0x00006b00ff0677ac */ /* 0x000e300008000a00 */
[----:B------:R-:W-:Y:S05]  /*00c0*/  BRA.U !UP0, `(.L_x_0) ;  /* 0x0000000108447547 */ /* 0x000fea000b800000 */
[----:B------:R-:W1:Y:S01]  /*00d0*/  LDCU UR9, c[0x0][0x39c] ;  /* 0x00007380ff0977ac */ /* 0x000e620008000800 */
[----:B------:R-:W2:Y:S01]  /*00e0*/  LDCU.128 UR12, c[0x0][0x380] ;  /* 0x00007000ff0c77ac */ /* 0x000ea20008000c00 */
[----:B------:R-:W-:-:S05]  /*00f0*/  UMOV UR4, URZ ;  /* 0x000000ff00047c82 */ /* 0x000fca0008000000 */
.L_x_1:
[----:B--2---:R-:W-:Y:S02]  /*0100*/  UIADD3 UR5, UP0, UPT, UR4, UR14, URZ ;  /* 0x0000000e04057290 */ /* 0x004fe4000ff1e0ff */
[----:B------:R-:W-:Y:S02]  /*0110*/  VIADD R3, R0, UR4 ;  /* 0x0000000400037c36 */ /* 0x000fe40008000000 */
[----:B------:R-:W-:-:S03]  /*0120*/  UIADD3.X UR8, UPT, UPT, URZ, UR15, URZ, UP0, !UPT ;  /* 0x0000000fff087290 */ /* 0x000fc600087fe4ff */
[C---:B------:R-:W-:Y:S01]  /*0130*/  IADD3 R2, P0, PT, R3.reuse, UR12, RZ ;  /* 0x0000000c03027c10 */ /* 0x040fe2000ff1e0ff */
[----:B------:R-:W-:Y:S02]  /*0140*/  IMAD.U32 R4, RZ, RZ, UR5 ;  /* 0x00000005ff047e24 */ /* 0x000fe4000f8e00ff */
[----:B------:R-:W-:Y:S01]  /*0150*/  IMAD.U32 R5, RZ, RZ, UR8 ;  /* 0x00000008ff057e24 */ /* 0x000fe2000f8e00ff */
[----:B------:R-:W-:-:S05]  /*0160*/  LEA.HI.X.SX32 R3, R3, UR13, 0x1, P0 ;  /* 0x0000000d03037c11 */ /* 0x000fca00080f0eff */
[----:B0-----:R-:W2:Y:S04]  /*0170*/  LDG.E.U8 R2, desc[UR6][R2.64] ;  /* 0x0000000602027981 */ /* 0x001ea8000c1e1100 */
[----:B------:R-:W2:Y:S01]  /*0180*/  LDG.E.U8 R5, desc[UR6][R4.64] ;  /* 0x0000000604057981 */ /* 0x000ea2000c1e1100 */
[----:B------:R-:W-:-:S04]  /*0190*/  UIADD3 UR4, UPT, UPT, UR4, 0x1, URZ ;  /* 0x0000000104047890 */ /* 0x000fc8000fffe0ff */
[----:B-1----:R-:W-:Y:S01]  /*01a0*/  UISETP.NE.AND UP0, UPT, UR4, UR9, UPT ;  /* 0x000000090400728c */ /* 0x002fe2000bf05270 */
[----:B--2---:R-:W-:-:S13]  /*01b0*/  ISETP.NE.AND P0, PT, R2, R5, PT ;  /* 0x000000050200720c */ /* 0x004fda0003f05270 */
[----:B------:R-:W-:Y:S05]  /*01c0*/  @P0 EXIT ;  /* 0x000000000000094d */ /* 0x000fea0003800000 */
[----:B------:R-:W-:Y:S05]  /*01d0*/  BRA.U UP0, `(.L_x_1) ;  /* 0xfffffffd00c87547 */ /* 0x000fea000b83ffff */
.L_x_0:
[----:B------:R-:W1:Y:S01]  /*01e0*/  S2R R0, SR_LANEID ;  /* 0x0000000000007919 */ /* 0x000e620000000000 */
[----:B------:R-:W0:Y:S01]  /*01f0*/  LDC.64 R2, c[0x0][0x390] ;  /* 0x0000e400ff027b82 */ /* 0x000e220000000a00 */
[----:B------:R-:W-:Y:S02]  /*0200*/  VOTEU.ANY UR5, UPT, PT ;  /* 0x0000000000057886 */ /* 0x000fe400038e0100 */
[----:B------:R-:W-:Y:S02]  /*0210*/  UFLO.U32 UR8, UR5 ;  /* 0x00000005000872bd */ /* 0x000fe400080e0000 */
[----:B------:R-:W0:Y:S04]  /*0220*/  POPC R5, UR5 ;  /* 0x0000000500057d09 */ /* 0x000e280008000000 */
[----:B-1----:R-:W-:-:S13]  /*0230*/  ISETP.EQ.U32.AND P0, PT, R0, UR8, PT ;  /* 0x0000000800007c0c */ /* 0x002fda000bf02070 */
[----:B0-----:R-:W-:Y:S01]  /*0240*/  @P0 REDG.E.ADD.STRONG.GPU desc[UR6][R2.64], R5 ;  /* 0x000000050200098e */ /* 0x001fe2000c12e106 */
[----:B------:R-:W-:Y:S05]  /*0250*/  EXIT ;  /* 0x000000000000794d */ /* 0x000fea0003800000 */
.L_x_2:
[----:B------:R-:W-:-:S00]  /*0260*/  BRA `(.L_x_2) ;  /* 0xfffffffc00fc7947 */ /* 0x000fc0000383ffff */
[----:B------:R-:W-:-:S00]  /*0270*/  NOP ;  /* 0x0000000000007918 */ /* 0x000fc00000000000 */
        /* <DEDUP_REMOVED lines=8> */
.L_x_3:


//--------------------- .nv.shared.reserved.0     --------------------------
	.section	.nv.shared.reserved.0,"aw",@nobits
	.weak		__nv_reservedSMEM_offset_0_alias
	.size		__nv_reservedSMEM_offset_0_alias, 0, 64
	.other		__nv_reservedSMEM_offset_0_alias,@"STO_CUDA_RESERVED_SHARED STV_DEFAULT"
__nv_reservedSMEM_offset_0_alias:
	.zero		0
	.zero		64


//--------------------- .nv.constant0._Z16countOccurrencesPcS_Piii --------------------------
	.section	.nv.constant0._Z16countOccurrencesPcS_Piii,"a",@progbits
	.sectionflags	@""
	.align	4
.nv.constant0._Z16countOccurrencesPcS_Piii:
	.zero		928


//--------------------- SYMBOLS --------------------------

	.type		.nv.reservedSmem.offset0,@object
	.size		.nv.reservedSmem.offset0,0x4
